	.headerflags	@"EF_CUDA_TEXMODE_UNIFIED EF_CUDA_64BIT_ADDRESS EF_CUDA_SM86 EF_CUDA_VIRTUAL_SM(EF_CUDA_SM86)"
	.elftype	@"ET_EXEC"


//--------------------- .nv.info                  --------------------------
	.section	.nv.info,"",@"SHT_CUDA_INFO"
	.align	4


	//----- nvinfo : EIATTR_REGCOUNT
	.align		4
        /*0000*/ 	.byte	0x04, 0x2f
        /*0002*/ 	.short	(.L_2 - .L_1)
	.align		4
.L_1:
        /*0004*/ 	.word	index@(triton_per_fused_add_mean_mul_pow_rsqrt_8)
        /*0008*/ 	.word	0x00000023


	//----- nvinfo : EIATTR_FRAME_SIZE
	.align		4
.L_2:
        /*000c*/ 	.byte	0x04, 0x11
        /*000e*/ 	.short	(.L_4 - .L_3)
	.align		4
.L_3:
        /*0010*/ 	.word	index@(triton_per_fused_add_mean_mul_pow_rsqrt_8)
        /*0014*/ 	.word	0x00000000


	//----- nvinfo : EIATTR_MIN_STACK_SIZE
	.align		4
.L_4:
        /*0018*/ 	.byte	0x04, 0x12
        /*001a*/ 	.short	(.L_6 - .L_5)
	.align		4
.L_5:
        /*001c*/ 	.word	index@(triton_per_fused_add_mean_mul_pow_rsqrt_8)
        /*0020*/ 	.word	0x00000000
.L_6:


//--------------------- .nv.info.triton_per_fused_add_mean_mul_pow_rsqrt_8 --------------------------
	.section	.nv.info.triton_per_fused_add_mean_mul_pow_rsqrt_8,"",@"SHT_CUDA_INFO"
	.sectionflags	@""
	.align	4


	//----- nvinfo : EIATTR_CUDA_API_VERSION
	.align		4
        /*0000*/ 	.byte	0x04, 0x37
        /*0002*/ 	.short	(.L_8 - .L_7)
.L_7:
        /*0004*/ 	.word	0x00000080


	//----- nvinfo : EIATTR_SW2861232_WAR
	.align		4
.L_8:
        /*0008*/ 	.byte	0x01, 0x35
	.zero		2


	//----- nvinfo : EIATTR_PARAM_CBANK
	.align		4
        /*000c*/ 	.byte	0x04, 0x0a
        /*000e*/ 	.short	(.L_10 - .L_9)
	.align		4
.L_9:
        /*0010*/ 	.word	index@(.nv.constant0.triton_per_fused_add_mean_mul_pow_rsqrt_8)
        /*0014*/ 	.short	0x0160
        /*0016*/ 	.short	0x0048


	//----- nvinfo : EIATTR_CBANK_PARAM_SIZE
	.align		4
.L_10:
        /*0018*/ 	.byte	0x03, 0x19
        /*001a*/ 	.short	0x0048


	//----- nvinfo : EIATTR_KPARAM_INFO
	.align		4
        /*001c*/ 	.byte	0x04, 0x17
        /*001e*/ 	.short	(.L_12 - .L_11)
.L_11:
        /*0020*/ 	.word	0x00000000
        /*0024*/ 	.short	0x0009
        /*0026*/ 	.short	0x0040
        /*0028*/ 	.byte	0x00, 0xf4, 0x21, 0x00


	//----- nvinfo : EIATTR_KPARAM_INFO
	.align		4
.L_12:
        /*002c*/ 	.byte	0x04, 0x17
        /*002e*/ 	.short	(.L_14 - .L_13)
.L_13:
        /*0030*/ 	.word	0x00000000
        /*0034*/ 	.short	0x0008
        /*0036*/ 	.short	0x003c
        /*0038*/ 	.byte	0x00, 0xf0, 0x11, 0x00


	//----- nvinfo : EIATTR_KPARAM_INFO
	.align		4
.L_14:
        /*003c*/ 	.byte	0x04, 0x17
        /*003e*/ 	.short	(.L_16 - .L_15)
.L_15:
        /*0040*/ 	.word	0x00000000
        /*0044*/ 	.short	0x0007
        /*0046*/ 	.short	0x0038
        /*0048*/ 	.byte	0x00, 0xf0, 0x11, 0x00


	//----- nvinfo : EIATTR_KPARAM_INFO
	.align		4
.L_16:
        /*004c*/ 	.byte	0x04, 0x17
        /*004e*/ 	.short	(.L_18 - .L_17)
.L_17:
        /*0050*/ 	.word	0x00000000
        /*0054*/ 	.short	0x0006
        /*0056*/ 	.short	0x0030
        /*0058*/ 	.byte	0x00, 0xf4, 0x21, 0x00


	//----- nvinfo : EIATTR_KPARAM_INFO
	.align		4
.L_18:
        /*005c*/ 	.byte	0x04, 0x17
        /*005e*/ 	.short	(.L_20 - .L_19)
.L_19:
        /*0060*/ 	.word	0x00000000
        /*0064*/ 	.short	0x0005
        /*0066*/ 	.short	0x0028
        /*0068*/ 	.byte	0x00, 0xf4, 0x21, 0x00


	//----- nvinfo : EIATTR_KPARAM_INFO
	.align		4
.L_20:
        /*006c*/ 	.byte	0x04, 0x17
        /*006e*/ 	.short	(.L_22 - .L_21)
.L_21:
        /*0070*/ 	.word	0x00000000
        /*0074*/ 	.short	0x0004
        /*0076*/ 	.short	0x0020
        /*0078*/ 	.byte	0x00, 0xf4, 0x21, 0x00


	//----- nvinfo : EIATTR_KPARAM_INFO
	.align		4
.L_22:
        /*007c*/ 	.byte	0x04, 0x17
        /*007e*/ 	.short	(.L_24 - .L_23)
.L_23:
        /*0080*/ 	.word	0x00000000
        /*0084*/ 	.short	0x0003
        /*0086*/ 	.short	0x0018
        /*0088*/ 	.byte	0x00, 0xf4, 0x21, 0x00


	//----- nvinfo : EIATTR_KPARAM_INFO
	.align		4
.L_24:
        /*008c*/ 	.byte	0x04, 0x17
        /*008e*/ 	.short	(.L_26 - .L_25)
.L_25:
        /*0090*/ 	.word	0x00000000
        /*0094*/ 	.short	0x0002
        /*0096*/ 	.short	0x0010
        /*0098*/ 	.byte	0x00, 0xf4, 0x21, 0x00


	//----- nvinfo : EIATTR_KPARAM_INFO
	.align		4
.L_26:
        /*009c*/ 	.byte	0x04, 0x17
        /*009e*/ 	.short	(.L_28 - .L_27)
.L_27:
        /*00a0*/ 	.word	0x00000000
        /*00a4*/ 	.short	0x0001
        /*00a6*/ 	.short	0x0008
        /*00a8*/ 	.byte	0x00, 0xf4, 0x21, 0x00


	//----- nvinfo : EIATTR_KPARAM_INFO
	.align		4
.L_28:
        /*00ac*/ 	.byte	0x04, 0x17
        /*00ae*/ 	.short	(.L_30 - .L_29)
.L_29:
        /*00b0*/ 	.word	0x00000000
        /*00b4*/ 	.short	0x0000
        /*00b6*/ 	.short	0x0000
        /*00b8*/ 	.byte	0x00, 0xf4, 0x21, 0x00


	//----- nvinfo : EIATTR_MAXREG_COUNT
	.align		4
.L_30:
        /*00bc*/ 	.byte	0x03, 0x1b
        /*00be*/ 	.short	0x00ff


	//----- nvinfo : EIATTR_COOP_GROUP_MASK_REGIDS
	.align		4
        /*00c0*/ 	.byte	0x04, 0x29
        /*00c2*/ 	.short	(.L_32 - .L_31)


	//   ....[0]....
.L_31:
        /*00c4*/ 	.word	0xffffffff


	//   ....[1]....
        /*00c8*/ 	.word	0xffffffff


	//   ....[2]....
        /*00cc*/ 	.word	0xffffffff


	//   ....[3]....
        /*00d0*/ 	.word	0xffffffff


	//   ....[4]....
        /*00d4*/ 	.word	0xffffffff


	//   ....[5]....
        /*00d8*/ 	.word	0xffffffff


	//   ....[6]....
        /*00dc*/ 	.word	0xffffffff


	//----- nvinfo : EIATTR_COOP_GROUP_INSTR_OFFSETS
	.align		4
.L_32:
        /*00e0*/ 	.byte	0x04, 0x28
        /*00e2*/ 	.short	(.L_34 - .L_33)


	//   ....[0]....
.L_33:
        /*00e4*/ 	.word	0x00000340


	//   ....[1]....
        /*00e8*/ 	.word	0x00000390


	//   ....[2]....
        /*00ec*/ 	.word	0x00000400


	//   ....[3]....
        /*00f0*/ 	.word	0x00000420


	//   ....[4]....
        /*00f4*/ 	.word	0x00000440


	//   ....[5]....
        /*00f8*/ 	.word	0x000004b0


	//   ....[6]....
        /*00fc*/ 	.word	0x000004e0


	//----- nvinfo : EIATTR_EXIT_INSTR_OFFSETS
	.align		4
.L_34:
        /*0100*/ 	.byte	0x04, 0x1c
        /*0102*/ 	.short	(.L_36 - .L_35)


	//   ....[0]....
.L_35:
        /*0104*/ 	.word	0x00000610


	//   ....[1]....
        /*0108*/ 	.word	0x00000630


	//----- nvinfo : EIATTR_REQNTID
	.align		4
.L_36:
        /*010c*/ 	.byte	0x04, 0x10
        /*010e*/ 	.short	(.L_38 - .L_37)
.L_37:
        /*0110*/ 	.word	0x00000080
        /*0114*/ 	.word	0x00000001
        /*0118*/ 	.word	0x00000001
.L_38:


//--------------------- .nv.callgraph             --------------------------
	.section	.nv.callgraph,"",@"SHT_CUDA_CALLGRAPH"
	.align	4
	.sectionentsize	8
	.align		4
        /*0000*/ 	.word	0x00000000
	.align		4
        /*0004*/ 	.word	0xffffffff
	.align		4
        /*0008*/ 	.word	0x00000000
	.align		4
        /*000c*/ 	.word	0xfffffffe
	.align		4
        /*0010*/ 	.word	0x00000000
	.align		4
        /*0014*/ 	.word	0xfffffffd
	.align		4
        /*0018*/ 	.word	0x00000000
	.align		4
        /*001c*/ 	.word	0xfffffffc


//--------------------- .nv.rel.action            --------------------------
	.section	.nv.rel.action,"",@"SHT_CUDA_RELOCINFO"
	.align	8
	.sectionentsize	8
        /*0000*/ 	.byte	0x73, 0x00, 0x00, 0x00, 0x00, 0x00, 0x00, 0x00, 0x00, 0x00, 0x00, 0x11, 0x25, 0x00, 0x05, 0x36


//--------------------- .nv.constant4             --------------------------
	.section	.nv.constant4,"a",@progbits
	.align	8
	.align		8
.nv.constant4:
        /*0000*/ 	.dword	_$_str


//--------------------- .nv.constant0.triton_per_fused_add_mean_mul_pow_rsqrt_8 --------------------------
	.section	.nv.constant0.triton_per_fused_add_mean_mul_pow_rsqrt_8,"a",@progbits
	.sectionflags	@""
	.align	4
.nv.constant0.triton_per_fused_add_mean_mul_pow_rsqrt_8:
	.zero		424


//--------------------- .text.triton_per_fused_add_mean_mul_pow_rsqrt_8 --------------------------
	.section	.text.triton_per_fused_add_mean_mul_pow_rsqrt_8,"ax",@progbits
	.sectionflags	@"SHF_BARRIERS=1"
	.sectioninfo	@"SHI_REGISTERS=35"
	.align	128
        .global         triton_per_fused_add_mean_mul_pow_rsqrt_8
        .type           triton_per_fused_add_mean_mul_pow_rsqrt_8,@function
        .size           triton_per_fused_add_mean_mul_pow_rsqrt_8,(.L_x_1 - triton_per_fused_add_mean_mul_pow_rsqrt_8)
        .other          triton_per_fused_add_mean_mul_pow_rsqrt_8,@"STO_CUDA_ENTRY STV_DEFAULT"
triton_per_fused_add_mean_mul_pow_rsqrt_8:
.text.triton_per_fused_add_mean_mul_pow_rsqrt_8:
[----:B------:R-:W-:Y:S02]  /*0000*/  MOV R1, c[0x0][0x28] ;  /* 0x00000a0000017a02 */ /* 0x000fe40000000f00 */
[----:B------:R-:W0:Y:S01]  /*0010*/  S2R R0, SR_TID.X ;  /* 0x0000000000007919 */ /* 0x000e220000002100 */
[----:B------:R-:W-:Y:S01]  /*0020*/  MOV R25, 0x4 ;  /* 0x0000000400197802 */ /* 0x000fe20000000f00 */
[----:B------:R-:W-:Y:S01]  /*0030*/  CS2R R4, SRZ ;  /* 0x0000000000047805 */ /* 0x000fe2000001ff00 */
[----:B------:R-:W-:Y:S01]  /*0040*/  CS2R R6, SRZ ;  /* 0x0000000000067805 */ /* 0x000fe2000001ff00 */
[----:B------:R-:W1:Y:S01]  /*0050*/  S2R R3, SR_CTAID.X ;  /* 0x0000000000037919 */ /* 0x000e620000002500 */
[----:B------:R-:W-:Y:S01]  /*0060*/  CS2R R12, SRZ ;  /* 0x00000000000c7805 */ /* 0x000fe2000001ff00 */
[----:B------:R-:W-:Y:S01]  /*0070*/  CS2R R14, SRZ ;  /* 0x00000000000e7805 */ /* 0x000fe2000001ff00 */
[----:B------:R-:W-:Y:S01]  /*0080*/  ULDC.64 UR4, c[0x0][0x118] ;  /* 0x0000460000047ab9 */ /* 0x000fe20000000a00 */
[----:B------:R-:W-:Y:S01]  /*0090*/  CS2R R8, SRZ ;  /* 0x0000000000087805 */ /* 0x000fe2000001ff00 */
[----:B0-----:R-:W-:-:S04]  /*00a0*/  SHF.L.U32 R24, R0, 0x2, RZ ;  /* 0x0000000200187819 */ /* 0x001fc800000006ff */
[----:B------:R-:W-:-:S04]  /*00b0*/  LOP3.LUT R24, R24, 0x1fc, RZ, 0xc0, !PT ;  /* 0x000001fc18187812 */ /* 0x000fc800078ec0ff */
[----:B------:R-:W-:Y:S01]  /*00c0*/  ISETP.GE.U32.AND P0, PT, R24, 0x180, PT ;  /* 0x000001801800780c */ /* 0x000fe20003f06070 */
[----:B-1----:R-:W-:Y:S01]  /*00d0*/  IMAD R26, R3, 0x180, R24 ;  /* 0x00000180031a7824 */ /* 0x002fe200078e0218 */
[----:B------:R-:W-:-:S03]  /*00e0*/  CS2R R10, SRZ ;  /* 0x00000000000a7805 */ /* 0x000fc6000001ff00 */
[----:B------:R-:W-:-:S04]  /*00f0*/  IMAD.WIDE R18, R26, R25, c[0x0][0x168] ;  /* 0x00005a001a127625 */ /* 0x000fc800078e0219 */
[----:B------:R-:W-:Y:S01]  /*0100*/  IMAD.WIDE R2, R26, R25, c[0x0][0x160] ;  /* 0x000058001a027625 */ /* 0x000fe200078e0219 */
[----:B------:R-:W-:-:S03]  /*0110*/  CS2R R16, SRZ ;  /* 0x0000000000107805 */ /* 0x000fc6000001ff00 */
[CC--:B------:R-:W-:Y:S01]  /*0120*/  IMAD.WIDE R28, R26.reuse, R25.reuse, c[0x0][0x170] ;  /* 0x00005c001a1c7625 */ /* 0x0c0fe200078e0219 */
[----:B------:R0:W2:Y:S04]  /*0130*/  @!P0 LDG.E.128 R4, [R18.64] ;  /* 0x0000000412048981 */ /* 0x0000a8000c1e1d00 */
[----:B------:R-:W2:Y:S01]  /*0140*/  @!P0 LDG.E.128 R12, [R2.64] ;  /* 0x00000004020c8981 */ /* 0x000ea2000c1e1d00 */
[----:B------:R-:W-:Y:S01]  /*0150*/  IMAD.WIDE R30, R26, R25, c[0x0][0x178] ;  /* 0x00005e001a1e7625 */ /* 0x000fe200078e0219 */
[----:B------:R-:W-:Y:S02]  /*0160*/  CS2R R20, SRZ ;  /* 0x0000000000147805 */ /* 0x000fe4000001ff00 */
[----:B------:R1:W3:Y:S01]  /*0170*/  @!P0 LDG.E.128 R8, [R28.64] ;  /* 0x000000041c088981 */ /* 0x0002e2000c1e1d00 */
[----:B0-----:R-:W-:Y:S01]  /*0180*/  CS2R R18, SRZ ;  /* 0x0000000000127805 */ /* 0x001fe2000001ff00 */
[----:B------:R-:W-:-:S05]  /*0190*/  CS2R R22, SRZ ;  /* 0x0000000000167805 */ /* 0x000fca000001ff00 */
[----:B------:R-:W4:Y:S01]  /*01a0*/  @!P0 LDG.E.128 R16, [R30.64] ;  /* 0x000000041e108981 */ /* 0x000f22000c1e1d00 */
[----:B-1----:R-:W-:-:S05]  /*01b0*/  IMAD.WIDE R28, R26, R25, c[0x0][0x180] ;  /* 0x000060001a1c7625 */ /* 0x002fca00078e0219 */
[----:B------:R-:W5:Y:S01]  /*01c0*/  @!P0 LDG.E.128 R20, [R28.64] ;  /* 0x000000041c148981 */ /* 0x000f62000c1e1d00 */
[C---:B------:R-:W-:Y:S02]  /*01d0*/  LOP3.LUT P1, RZ, R0.reuse, 0x1f, RZ, 0xc0, !PT ;  /* 0x0000001f00ff7812 */ /* 0x040fe4000782c0ff */
[----:B------:R-:W-:Y:S01]  /*01e0*/  ISETP.GE.U32.AND P2, PT, R0, 0x4, PT ;  /* 0x000000040000780c */ /* 0x000fe20003f46070 */
[----:B--2---:R-:W-:Y:S01]  /*01f0*/  FADD R32, R5, R13 ;  /* 0x0000000d05207221 */ /* 0x004fe20000000000 */
[----:B------:R-:W-:-:S03]  /*0200*/  FADD R5, R4, R12 ;  /* 0x0000000c04057221 */ /* 0x000fc60000000000 */
[----:B---3--:R-:W-:Y:S01]  /*0210*/  FADD R32, R32, R9 ;  /* 0x0000000920207221 */ /* 0x008fe20000000000 */
[----:B------:R-:W-:Y:S01]  /*0220*/  FADD R5, R5, R8 ;  /* 0x0000000805057221 */ /* 0x000fe20000000000 */
[----:B------:R-:W-:Y:S01]  /*0230*/  FADD R9, R6, R14 ;  /* 0x0000000e06097221 */ /* 0x000fe20000000000 */
[----:B------:R-:W-:Y:S01]  /*0240*/  FADD R4, R7, R15 ;  /* 0x0000000f07047221 */ /* 0x000fe20000000000 */
[----:B----4-:R-:W-:Y:S01]  /*0250*/  FADD R32, R32, R17 ;  /* 0x0000001120207221 */ /* 0x010fe20000000000 */
[----:B------:R-:W-:Y:S01]  /*0260*/  FADD R5, R5, R16 ;  /* 0x0000001005057221 */ /* 0x000fe20000000000 */
[----:B------:R-:W-:Y:S01]  /*0270*/  FADD R9, R9, R10 ;  /* 0x0000000a09097221 */ /* 0x000fe20000000000 */
[----:B------:R-:W-:Y:S01]  /*0280*/  FADD R4, R4, R11 ;  /* 0x0000000b04047221 */ /* 0x000fe20000000000 */
[----:B-----5:R-:W-:Y:S01]  /*0290*/  FADD R21, R32, R21 ;  /* 0x0000001520157221 */ /* 0x020fe20000000000 */
[----:B------:R-:W-:Y:S01]  /*02a0*/  FADD R20, R5, R20 ;  /* 0x0000001405147221 */ /* 0x000fe20000000000 */
[----:B------:R-:W-:-:S02]  /*02b0*/  FADD R9, R9, R18 ;  /* 0x0000001209097221 */ /* 0x000fc40000000000 */
[----:B------:R-:W-:Y:S01]  /*02c0*/  FMUL R5, R21, R21 ;  /* 0x0000001515057220 */ /* 0x000fe20000400000 */
[----:B------:R-:W-:Y:S01]  /*02d0*/  FADD R4, R4, R19 ;  /* 0x0000001304047221 */ /* 0x000fe20000000000 */
[----:B------:R-:W-:Y:S02]  /*02e0*/  FADD R22, R9, R22 ;  /* 0x0000001609167221 */ /* 0x000fe40000000000 */
[----:B------:R-:W-:Y:S01]  /*02f0*/  FFMA R5, R20, R20, R5 ;  /* 0x0000001414057223 */ /* 0x000fe20000000005 */
[----:B------:R-:W-:-:S03]  /*0300*/  FADD R23, R4, R23 ;  /* 0x0000001704177221 */ /* 0x000fc60000000000 */
[----:B------:R-:W-:-:S04]  /*0310*/  FFMA R4, R22, R22, R5 ;  /* 0x0000001616047223 */ /* 0x000fc80000000005 */
[----:B------:R-:W-:-:S05]  /*0320*/  FFMA R4, R23, R23, R4 ;  /* 0x0000001717047223 */ /* 0x000fca0000000004 */
[----:B------:R-:W-:-:S05]  /*0330*/  FSEL R12, R4, RZ, !P0 ;  /* 0x000000ff040c7208 */ /* 0x000fca0004000000 */
[----:B------:R-:W0:Y:S01]  /*0340*/  SHFL.BFLY PT, R13, R12, 0x10, 0x1f ;  /* 0x0e001f000c0d7f89 */ /* 0x000e2200000e0000 */
[----:B------:R-:W-:Y:S02]  /*0350*/  @!P0 MOV R10, 0x0 ;  /* 0x00000000000a8802 */ /* 0x000fe40000000f00 */
[----:B------:R-:W-:Y:S02]  /*0360*/  @!P0 MOV R11, 0x14f00000 ;  /* 0x14f00000000b8802 */ /* 0x000fe40000000f00 */
[----:B------:R-:W1:Y:S01]  /*0370*/  @!P0 R2UR UR6, R10 ;  /* 0x000000000a0683c2 */ /* 0x000e6200000e0000 */
[----:B0-----:R-:W-:-:S05]  /*0380*/  FADD R13, R12, R13 ;  /* 0x0000000d0c0d7221 */ /* 0x001fca0000000000 */
[----:B------:R-:W0:Y:S02]  /*0390*/  SHFL.BFLY PT, R14, R13, 0x8, 0x1f ;  /* 0x0d001f000d0e7f89 */ /* 0x000e2400000e0000 */
[----:B------:R-:W1:Y:S01]  /*03a0*/  @!P0 R2UR UR7, R11 ;  /* 0x000000000b0783c2 */ /* 0x000e6200000e0000 */
[----:B------:R-:W-:Y:S01]  /*03b0*/  CS2R R4, SRZ ;  /* 0x0000000000047805 */ /* 0x000fe2000001ff00 */
[----:B------:R-:W-:Y:S01]  /*03c0*/  CS2R R6, SRZ ;  /* 0x0000000000067805 */ /* 0x000fe2000001ff00 */
[----:B------:R-:W-:Y:S01]  /*03d0*/  IMAD.WIDE.U32 R8, R24, R25, c[0x0][0x188] ;  /* 0x0000620018087625 */ /* 0x000fe200078e0019 */
[----:B0-----:R-:W-:-:S04]  /*03e0*/  FADD R14, R13, R14 ;  /* 0x0000000e0d0e7221 */ /* 0x001fc80000000000 */
[----:B-1----:R0:W2:Y:S04]  /*03f0*/  @!P0 LDG.E.EL.128 R4, desc[UR6][R8.64] ;  /* 0x0000000608048981 */ /* 0x0020a8200c2e1d00 */
[----:B------:R-:W1:Y:S02]  /*0400*/  SHFL.BFLY PT, R11, R14, 0x4, 0x1f ;  /* 0x0c801f000e0b7f89 */ /* 0x000e6400000e0000 */
[----:B-1----:R-:W-:-:S05]  /*0410*/  FADD R11, R14, R11 ;  /* 0x0000000b0e0b7221 */ /* 0x002fca0000000000 */
[----:B------:R-:W1:Y:S02]  /*0420*/  SHFL.BFLY PT, R10, R11, 0x2, 0x1f ;  /* 0x0c401f000b0a7f89 */ /* 0x000e6400000e0000 */
[----:B-1----:R-:W-:-:S05]  /*0430*/  FADD R10, R11, R10 ;  /* 0x0000000a0b0a7221 */ /* 0x002fca0000000000 */
[----:B------:R-:W1:Y:S01]  /*0440*/  SHFL.BFLY PT, R15, R10, 0x1, 0x1f ;  /* 0x0c201f000a0f7f89 */ /* 0x000e6200000e0000 */
[----:B0-----:R-:W-:-:S04]  /*0450*/  SHF.R.U32.HI R8, RZ, 0x3, R0 ;  /* 0x00000003ff087819 */ /* 0x001fc80000011600 */
[----:B------:R-:W-:Y:S01]  /*0460*/  LOP3.LUT R8, R8, 0xc, RZ, 0xc0, !PT ;  /* 0x0000000c08087812 */ /* 0x000fe200078ec0ff */
[----:B-1----:R-:W-:-:S05]  /*0470*/  FADD R15, R10, R15 ;  /* 0x0000000f0a0f7221 */ /* 0x002fca0000000000 */
[----:B------:R-:W-:Y:S04]  /*0480*/  @!P1 STS [R8], R15 ;  /* 0x0000000f08009388 */ /* 0x000fe80000000800 */
[----:B------:R-:W-:Y:S06]  /*0490*/  BAR.SYNC.DEFER_BLOCKING 0x0 ;  /* 0x0000000000007b1d */ /* 0x000fec0000010000 */
[----:B------:R-:W0:Y:S04]  /*04a0*/  @!P2 LDS R27, [R0.X4] ;  /* 0x00000000001ba984 */ /* 0x000e280000004800 */
[----:B0-----:R-:W0:Y:S01]  /*04b0*/  SHFL.BFLY PT, R12, R27, 0x2, 0x1f ;  /* 0x0c401f001b0c7f89 */ /* 0x001e2200000e0000 */
[----:B------:R-:W-:Y:S01]  /*04c0*/  ISETP.NE.AND P1, PT, R0, RZ, PT ;  /* 0x000000ff0000720c */ /* 0x000fe20003f25270 */
[----:B0-----:R-:W-:-:S05]  /*04d0*/  FADD R12, R27, R12 ;  /* 0x0000000c1b0c7221 */ /* 0x001fca0000000000 */
[----:B------:R-:W0:Y:S02]  /*04e0*/  SHFL.BFLY PT, R9, R12, 0x1, 0x1f ;  /* 0x0c201f000c097f89 */ /* 0x000e2400000e0000 */
[----:B0-----:R-:W-:-:S05]  /*04f0*/  FADD R9, R12, R9 ;  /* 0x000000090c097221 */ /* 0x001fca0000000000 */
[----:B------:R-:W-:Y:S04]  /*0500*/  @!P1 STS [R0.X4], R9 ;  /* 0x0000000900009388 */ /* 0x000fe80000004800 */
[----:B------:R-:W-:Y:S06]  /*0510*/  BAR.SYNC.DEFER_BLOCKING 0x0 ;  /* 0x0000000000007b1d */ /* 0x000fec0000010000 */
[----:B------:R-:W0:Y:S01]  /*0520*/  LDS R10, [RZ] ;  /* 0x00000000ff0a7984 */ /* 0x000e220000000800 */
[----:B------:R-:W-:-:S03]  /*0530*/  MOV R11, 0x3b2aaaab ;  /* 0x3b2aaaab000b7802 */ /* 0x000fc60000000f00 */
[----:B------:R1:W-:Y:S01]  /*0540*/  @!P0 STG.E.128 [R2.64], R20 ;  /* 0x0000001402008986 */ /* 0x0003e2000c101d04 */
[----:B------:R-:W-:Y:S01]  /*0550*/  IMAD.WIDE R26, R26, R25, c[0x0][0x190] ;  /* 0x000064001a1a7625 */ /* 0x000fe200078e0219 */
[----:B0-----:R-:W-:-:S04]  /*0560*/  FADD R10, RZ, R10 ;  /* 0x0000000aff0a7221 */ /* 0x001fc80000000000 */
[----:B------:R-:W-:-:S06]  /*0570*/  FFMA R10, R10, R11, 9.9999999747524270788e-07 ;  /* 0x358637bd0a0a7423 */ /* 0x000fcc000000000b */
[----:B------:R-:W0:Y:S02]  /*0580*/  MUFU.RSQ R10, R10 ;  /* 0x0000000a000a7308 */ /* 0x000e240000001400 */
[-C--:B0-----:R-:W-:Y:S01]  /*0590*/  FMUL R11, R20, R10.reuse ;  /* 0x0000000a140b7220 */ /* 0x081fe20000400000 */
[-C--:B------:R-:W-:Y:S01]  /*05a0*/  FMUL R8, R21, R10.reuse ;  /* 0x0000000a15087220 */ /* 0x080fe20000400000 */
[-C--:B------:R-:W-:Y:S01]  /*05b0*/  FMUL R13, R22, R10.reuse ;  /* 0x0000000a160d7220 */ /* 0x080fe20000400000 */
[----:B------:R-:W-:Y:S01]  /*05c0*/  FMUL R0, R23, R10 ;  /* 0x0000000a17007220 */ /* 0x000fe20000400000 */
[----:B--2---:R-:W-:Y:S01]  /*05d0*/  FMUL R4, R11, R4 ;  /* 0x000000040b047220 */ /* 0x004fe20000400000 */
[----:B------:R-:W-:Y:S01]  /*05e0*/  FMUL R5, R8, R5 ;  /* 0x0000000508057220 */ /* 0x000fe20000400000 */
[----:B------:R-:W-:Y:S01]  /*05f0*/  FMUL R6, R13, R6 ;  /* 0x000000060d067220 */ /* 0x000fe20000400000 */
[----:B------:R-:W-:Y:S01]  /*0600*/  FMUL R7, R0, R7 ;  /* 0x0000000700077220 */ /* 0x000fe20000400000 */
[----:B------:R-:W-:Y:S06]  /*0610*/  @P0 EXIT ;  /* 0x000000000000094d */ /* 0x000fec0003800000 */
[----:B-1----:R-:W-:Y:S01]  /*0620*/  STG.E.128 [R26.64], R4 ;  /* 0x000000041a007986 */ /* 0x002fe2000c101d04 */
[----:B------:R-:W-:Y:S05]  /*0630*/  EXIT ;  /* 0x000000000000794d */ /* 0x000fea0003800000 */
.L_x_0:
[----:B------:R-:W-:-:S00]  /*0640*/  BRA `(.L_x_0) ;  /* 0xfffffff000007947 */ /* 0x000fc0000383ffff */
[----:B------:R-:W-:-:S00]  /*0650*/  NOP ;  /* 0x0000000000007918 */ /* 0x000fc00000000000 */
        /* <DEDUP_REMOVED lines=10> */
.L_x_1:


//--------------------- .nv.global.init           --------------------------
	.section	.nv.global.init,"aw",@progbits
.nv.global.init:
	.type		_$_str,@object
	.size		_$_str,(.L_0 - _$_str)
_$_str:
        /*0000*/ 	.byte	0x5f, 0x5f, 0x43, 0x55, 0x44, 0x41, 0x5f, 0x46, 0x54, 0x5a, 0x00
.L_0:


//--------------------- .nv.shared.triton_per_fused_add_mean_mul_pow_rsqrt_8 --------------------------
	.section	.nv.shared.triton_per_fused_add_mean_mul_pow_rsqrt_8,"aw",@nobits
	.sectionflags	@""
	.align	16
